//
// Generated by NVIDIA NVVM Compiler
//
// Compiler Build ID: CL-29190527
// Cuda compilation tools, release 11.1, V11.1.105
// Based on LLVM 3.4svn
//

.version 7.1
.target sm_80
.address_size 64

	// .globl	Fused_ReduceSum_split_ReduceSum_split_ReduceSum_split_parallel_15524086498724946169_kernel0
// _ZZ91Fused_ReduceSum_split_ReduceSum_split_ReduceSum_split_parallel_15524086498724946169_kernel0E19total_shared_memory has been demoted

.visible .entry Fused_ReduceSum_split_ReduceSum_split_ReduceSum_split_parallel_15524086498724946169_kernel0(
	.param .u64 Fused_ReduceSum_split_ReduceSum_split_ReduceSum_split_parallel_15524086498724946169_kernel0_param_0,
	.param .u64 Fused_ReduceSum_split_ReduceSum_split_ReduceSum_split_parallel_15524086498724946169_kernel0_param_1,
	.param .u64 Fused_ReduceSum_split_ReduceSum_split_ReduceSum_split_parallel_15524086498724946169_kernel0_param_2,
	.param .u64 Fused_ReduceSum_split_ReduceSum_split_ReduceSum_split_parallel_15524086498724946169_kernel0_param_3,
	.param .u64 Fused_ReduceSum_split_ReduceSum_split_ReduceSum_split_parallel_15524086498724946169_kernel0_param_4,
	.param .u64 Fused_ReduceSum_split_ReduceSum_split_ReduceSum_split_parallel_15524086498724946169_kernel0_param_5,
	.param .u64 Fused_ReduceSum_split_ReduceSum_split_ReduceSum_split_parallel_15524086498724946169_kernel0_param_6,
	.param .u64 Fused_ReduceSum_split_ReduceSum_split_ReduceSum_split_parallel_15524086498724946169_kernel0_param_7,
	.param .u64 Fused_ReduceSum_split_ReduceSum_split_ReduceSum_split_parallel_15524086498724946169_kernel0_param_8
)
{
	.reg .pred 	%p<39>;
	.reg .f32 	%f<184>;
	.reg .b32 	%r<204>;
	.reg .b64 	%rd<25>;
	// demoted variable
	.shared .align 1 .b8 _ZZ91Fused_ReduceSum_split_ReduceSum_split_ReduceSum_split_parallel_15524086498724946169_kernel0E19total_shared_memory[1056];

	ld.param.u64 	%rd7, [Fused_ReduceSum_split_ReduceSum_split_ReduceSum_split_parallel_15524086498724946169_kernel0_param_0];
	ld.param.u64 	%rd8, [Fused_ReduceSum_split_ReduceSum_split_ReduceSum_split_parallel_15524086498724946169_kernel0_param_1];
	ld.param.u64 	%rd9, [Fused_ReduceSum_split_ReduceSum_split_ReduceSum_split_parallel_15524086498724946169_kernel0_param_2];
	ld.param.u64 	%rd10, [Fused_ReduceSum_split_ReduceSum_split_ReduceSum_split_parallel_15524086498724946169_kernel0_param_3];
	ld.param.u64 	%rd11, [Fused_ReduceSum_split_ReduceSum_split_ReduceSum_split_parallel_15524086498724946169_kernel0_param_4];
	ld.param.u64 	%rd12, [Fused_ReduceSum_split_ReduceSum_split_ReduceSum_split_parallel_15524086498724946169_kernel0_param_5];
	mov.u32 	%r1, %ctaid.x;
	setp.lt.s32	%p4, %r1, 3072;
	mov.u32 	%r2, %tid.x;
	and.b32  	%r3, %r2, 31;
	shr.s32 	%r40, %r2, 31;
	shr.u32 	%r41, %r40, 27;
	add.s32 	%r42, %r2, %r41;
	shr.s32 	%r43, %r42, 5;
	shl.b32 	%r44, %r43, 2;
	mov.u32 	%r45, _ZZ91Fused_ReduceSum_split_ReduceSum_split_ReduceSum_split_parallel_15524086498724946169_kernel0E19total_shared_memory;
	add.s32 	%r46, %r45, %r44;
	@%p4 bra 	BB0_24;
	bra.uni 	BB0_1;

BB0_24:
	setp.ne.s32	%p28, %r3, 0;
	@%p28 bra 	BB0_26;

	mov.u32 	%r145, 0;
	add.s32 	%r195, %r46, 1024;
	st.shared.u32 	[%r195], %r145;

BB0_26:
	bar.sync 	0;
	and.b32  	%r153, %r42, -32;
	sub.s32 	%r30, %r2, %r153;
	mad.lo.s32 	%r154, %r1, 8192, %r30;
	mad.lo.s32 	%r202, %r43, 1024, %r154;
	cvta.to.global.u64 	%rd5, %rd7;
	cvta.to.global.u64 	%rd6, %rd8;
	mov.f32 	%f182, 0f00000000;
	mov.u32 	%r203, -32;
	mov.f32 	%f183, %f182;

BB0_27:
	mul.wide.s32 	%rd21, %r202, 4;
	add.s64 	%rd22, %rd5, %rd21;
	ld.global.nc.f32 	%f126, [%rd22];
	sub.f32 	%f127, %f126, %f182;
	add.f32 	%f128, %f183, %f127;
	sub.f32 	%f129, %f128, %f183;
	sub.f32 	%f130, %f129, %f127;
	ld.global.nc.f32 	%f131, [%rd22+128];
	sub.f32 	%f132, %f131, %f130;
	add.f32 	%f133, %f128, %f132;
	sub.f32 	%f134, %f133, %f128;
	sub.f32 	%f135, %f134, %f132;
	ld.global.nc.f32 	%f136, [%rd22+256];
	sub.f32 	%f137, %f136, %f135;
	add.f32 	%f138, %f133, %f137;
	sub.f32 	%f139, %f138, %f133;
	sub.f32 	%f140, %f139, %f137;
	ld.global.nc.f32 	%f141, [%rd22+384];
	sub.f32 	%f142, %f141, %f140;
	add.f32 	%f143, %f138, %f142;
	sub.f32 	%f144, %f143, %f138;
	sub.f32 	%f145, %f144, %f142;
	ld.global.nc.f32 	%f146, [%rd22+512];
	sub.f32 	%f147, %f146, %f145;
	add.f32 	%f148, %f143, %f147;
	sub.f32 	%f149, %f148, %f143;
	sub.f32 	%f150, %f149, %f147;
	ld.global.nc.f32 	%f151, [%rd22+640];
	sub.f32 	%f152, %f151, %f150;
	add.f32 	%f153, %f148, %f152;
	sub.f32 	%f154, %f153, %f148;
	sub.f32 	%f155, %f154, %f152;
	ld.global.nc.f32 	%f156, [%rd22+768];
	sub.f32 	%f157, %f156, %f155;
	add.f32 	%f158, %f153, %f157;
	sub.f32 	%f159, %f158, %f153;
	sub.f32 	%f160, %f159, %f157;
	ld.global.nc.f32 	%f161, [%rd22+896];
	sub.f32 	%f162, %f161, %f160;
	add.f32 	%f183, %f158, %f162;
	sub.f32 	%f163, %f183, %f158;
	sub.f32 	%f182, %f163, %f162;
	add.s32 	%r202, %r202, 256;
	add.s32 	%r203, %r203, 8;
	setp.ne.s32	%p29, %r203, 0;
	@%p29 bra 	BB0_27;

	mov.u32 	%r158, %tid.y;
	mov.u32 	%r159, %ntid.x;
	mad.lo.s32 	%r160, %r158, %r159, %r2;
	and.b32  	%r37, %r160, 31;
	and.b32  	%r38, %r160, -32;
	add.s32 	%r161, %r38, %r37;
	shl.b32 	%r162, %r161, 2;
	add.s32 	%r39, %r45, %r162;
	st.shared.f32 	[%r39], %f183;
	bar.sync 	0;
	bar.sync 	0;
	ld.shared.f32 	%f164, [%r39];
	mov.b32 	 %r163, %f164;
	mov.u32 	%r164, 2;
	mov.u32 	%r165, 31;
	mov.u32 	%r166, 16;
	mov.u32 	%r167, -1;
	shfl.sync.down.b32 	%r168|%p30, %r163, %r166, %r165, %r167;
	mov.b32 	 %f165, %r168;
	add.f32 	%f166, %f164, %f165;
	mov.b32 	 %r169, %f166;
	mov.u32 	%r170, 8;
	shfl.sync.down.b32 	%r171|%p31, %r169, %r170, %r165, %r167;
	mov.b32 	 %f167, %r171;
	add.f32 	%f168, %f166, %f167;
	mov.b32 	 %r172, %f168;
	mov.u32 	%r173, 4;
	shfl.sync.down.b32 	%r174|%p32, %r172, %r173, %r165, %r167;
	mov.b32 	 %f169, %r174;
	add.f32 	%f170, %f168, %f169;
	mov.b32 	 %r175, %f170;
	shfl.sync.down.b32 	%r176|%p33, %r175, %r164, %r165, %r167;
	mov.b32 	 %f171, %r176;
	add.f32 	%f172, %f170, %f171;
	mov.b32 	 %r177, %f172;
	mov.u32 	%r178, 1;
	shfl.sync.down.b32 	%r179|%p34, %r177, %r178, %r165, %r167;
	mov.b32 	 %f173, %r179;
	add.f32 	%f15, %f172, %f173;
	setp.ne.s32	%p35, %r37, 0;
	@%p35 bra 	BB0_30;

	st.shared.f32 	[%r39], %f15;

BB0_30:
	setp.eq.s32	%p3, %r37, 0;
	bar.sync 	0;
	@!%p3 bra 	BB0_32;
	bra.uni 	BB0_31;

BB0_31:
	shl.b32 	%r180, %r38, 2;
	add.s32 	%r182, %r45, %r180;
	ld.shared.f32 	%f174, [%r182];
	add.s32 	%r196, %r46, 1024;
	ld.shared.f32 	%f175, [%r196];
	add.f32 	%f176, %f175, %f174;
	add.s32 	%r197, %r46, 1024;
	st.shared.f32 	[%r197], %f176;

BB0_32:
	bar.sync 	0;
	add.s32 	%r183, %r2, 31;
	setp.lt.u32	%p36, %r183, 63;
	setp.lt.s32	%p37, %r30, 8;
	and.pred  	%p38, %p37, %p36;
	@!%p38 bra 	BB0_34;
	bra.uni 	BB0_33;

BB0_33:
	shl.b32 	%r184, %r30, 2;
	add.s32 	%r186, %r45, %r184;
	ld.shared.f32 	%f177, [%r186+1024];
	shl.b32 	%r187, %r1, 3;
	add.s32 	%r188, %r30, %r187;
	mul.wide.s32 	%rd23, %r188, 4;
	add.s64 	%rd24, %rd6, %rd23;
	st.global.f32 	[%rd24], %f177;

BB0_34:
	bar.sync 	0;
	bra.uni 	BB0_35;

BB0_1:
	setp.lt.s32	%p5, %r1, 6144;
	@%p5 bra 	BB0_13;
	bra.uni 	BB0_2;

BB0_13:
	setp.ne.s32	%p17, %r3, 0;
	@%p17 bra 	BB0_15;

	mov.u32 	%r96, 0;
	add.s32 	%r192, %r46, 1024;
	st.shared.u32 	[%r192], %r96;

BB0_15:
	bar.sync 	0;
	mul.hi.s32 	%r101, %r1, 715827883;
	shr.u32 	%r102, %r101, 31;
	shr.s32 	%r103, %r101, 9;
	add.s32 	%r104, %r103, %r102;
	mul.lo.s32 	%r105, %r104, 3072;
	sub.s32 	%r18, %r1, %r105;
	and.b32  	%r109, %r42, -32;
	sub.s32 	%r19, %r2, %r109;
	mad.lo.s32 	%r110, %r18, 8192, %r19;
	mad.lo.s32 	%r200, %r43, 1024, %r110;
	cvta.to.global.u64 	%rd3, %rd10;
	cvta.to.global.u64 	%rd4, %rd9;
	mov.f32 	%f180, 0f00000000;
	mov.u32 	%r201, -32;
	mov.f32 	%f181, %f180;

BB0_16:
	mul.wide.s32 	%rd17, %r200, 4;
	add.s64 	%rd18, %rd4, %rd17;
	ld.global.nc.f32 	%f72, [%rd18];
	sub.f32 	%f73, %f72, %f180;
	add.f32 	%f74, %f181, %f73;
	sub.f32 	%f75, %f74, %f181;
	sub.f32 	%f76, %f75, %f73;
	ld.global.nc.f32 	%f77, [%rd18+128];
	sub.f32 	%f78, %f77, %f76;
	add.f32 	%f79, %f74, %f78;
	sub.f32 	%f80, %f79, %f74;
	sub.f32 	%f81, %f80, %f78;
	ld.global.nc.f32 	%f82, [%rd18+256];
	sub.f32 	%f83, %f82, %f81;
	add.f32 	%f84, %f79, %f83;
	sub.f32 	%f85, %f84, %f79;
	sub.f32 	%f86, %f85, %f83;
	ld.global.nc.f32 	%f87, [%rd18+384];
	sub.f32 	%f88, %f87, %f86;
	add.f32 	%f89, %f84, %f88;
	sub.f32 	%f90, %f89, %f84;
	sub.f32 	%f91, %f90, %f88;
	ld.global.nc.f32 	%f92, [%rd18+512];
	sub.f32 	%f93, %f92, %f91;
	add.f32 	%f94, %f89, %f93;
	sub.f32 	%f95, %f94, %f89;
	sub.f32 	%f96, %f95, %f93;
	ld.global.nc.f32 	%f97, [%rd18+640];
	sub.f32 	%f98, %f97, %f96;
	add.f32 	%f99, %f94, %f98;
	sub.f32 	%f100, %f99, %f94;
	sub.f32 	%f101, %f100, %f98;
	ld.global.nc.f32 	%f102, [%rd18+768];
	sub.f32 	%f103, %f102, %f101;
	add.f32 	%f104, %f99, %f103;
	sub.f32 	%f105, %f104, %f99;
	sub.f32 	%f106, %f105, %f103;
	ld.global.nc.f32 	%f107, [%rd18+896];
	sub.f32 	%f108, %f107, %f106;
	add.f32 	%f181, %f104, %f108;
	sub.f32 	%f109, %f181, %f104;
	sub.f32 	%f180, %f109, %f108;
	add.s32 	%r200, %r200, 256;
	add.s32 	%r201, %r201, 8;
	setp.ne.s32	%p18, %r201, 0;
	@%p18 bra 	BB0_16;

	mov.u32 	%r114, %tid.y;
	mov.u32 	%r115, %ntid.x;
	mad.lo.s32 	%r116, %r114, %r115, %r2;
	and.b32  	%r26, %r116, 31;
	and.b32  	%r27, %r116, -32;
	add.s32 	%r117, %r27, %r26;
	shl.b32 	%r118, %r117, 2;
	add.s32 	%r28, %r45, %r118;
	st.shared.f32 	[%r28], %f181;
	bar.sync 	0;
	bar.sync 	0;
	ld.shared.f32 	%f110, [%r28];
	mov.b32 	 %r119, %f110;
	mov.u32 	%r120, 2;
	mov.u32 	%r121, 31;
	mov.u32 	%r122, 16;
	mov.u32 	%r123, -1;
	shfl.sync.down.b32 	%r124|%p19, %r119, %r122, %r121, %r123;
	mov.b32 	 %f111, %r124;
	add.f32 	%f112, %f110, %f111;
	mov.b32 	 %r125, %f112;
	mov.u32 	%r126, 8;
	shfl.sync.down.b32 	%r127|%p20, %r125, %r126, %r121, %r123;
	mov.b32 	 %f113, %r127;
	add.f32 	%f114, %f112, %f113;
	mov.b32 	 %r128, %f114;
	mov.u32 	%r129, 4;
	shfl.sync.down.b32 	%r130|%p21, %r128, %r129, %r121, %r123;
	mov.b32 	 %f115, %r130;
	add.f32 	%f116, %f114, %f115;
	mov.b32 	 %r131, %f116;
	shfl.sync.down.b32 	%r132|%p22, %r131, %r120, %r121, %r123;
	mov.b32 	 %f117, %r132;
	add.f32 	%f118, %f116, %f117;
	mov.b32 	 %r133, %f118;
	mov.u32 	%r134, 1;
	shfl.sync.down.b32 	%r135|%p23, %r133, %r134, %r121, %r123;
	mov.b32 	 %f119, %r135;
	add.f32 	%f10, %f118, %f119;
	setp.ne.s32	%p24, %r26, 0;
	@%p24 bra 	BB0_19;

	st.shared.f32 	[%r28], %f10;

BB0_19:
	setp.eq.s32	%p2, %r26, 0;
	bar.sync 	0;
	@!%p2 bra 	BB0_21;
	bra.uni 	BB0_20;

BB0_20:
	shl.b32 	%r136, %r27, 2;
	add.s32 	%r138, %r45, %r136;
	ld.shared.f32 	%f120, [%r138];
	add.s32 	%r193, %r46, 1024;
	ld.shared.f32 	%f121, [%r193];
	add.f32 	%f122, %f121, %f120;
	add.s32 	%r194, %r46, 1024;
	st.shared.f32 	[%r194], %f122;

BB0_21:
	bar.sync 	0;
	add.s32 	%r139, %r2, 31;
	setp.lt.u32	%p25, %r139, 63;
	setp.lt.s32	%p26, %r19, 8;
	and.pred  	%p27, %p26, %p25;
	@!%p27 bra 	BB0_23;
	bra.uni 	BB0_22;

BB0_22:
	shl.b32 	%r140, %r19, 2;
	add.s32 	%r142, %r45, %r140;
	ld.shared.f32 	%f123, [%r142+1024];
	shl.b32 	%r143, %r18, 3;
	add.s32 	%r144, %r143, %r19;
	mul.wide.s32 	%rd19, %r144, 4;
	add.s64 	%rd20, %rd3, %rd19;
	st.global.f32 	[%rd20], %f123;

BB0_23:
	bar.sync 	0;
	bra.uni 	BB0_35;

BB0_2:
	setp.ne.s32	%p6, %r3, 0;
	@%p6 bra 	BB0_4;

	mov.u32 	%r47, 0;
	add.s32 	%r189, %r46, 1024;
	st.shared.u32 	[%r189], %r47;

BB0_4:
	bar.sync 	0;
	mul.hi.s32 	%r52, %r1, 715827883;
	shr.u32 	%r53, %r52, 31;
	shr.s32 	%r54, %r52, 9;
	add.s32 	%r55, %r54, %r53;
	mul.lo.s32 	%r56, %r55, 3072;
	sub.s32 	%r6, %r1, %r56;
	and.b32  	%r60, %r42, -32;
	sub.s32 	%r7, %r2, %r60;
	mad.lo.s32 	%r61, %r6, 8192, %r7;
	mad.lo.s32 	%r198, %r43, 1024, %r61;
	cvta.to.global.u64 	%rd1, %rd12;
	cvta.to.global.u64 	%rd2, %rd11;
	mov.f32 	%f178, 0f00000000;
	mov.u32 	%r199, -32;
	mov.f32 	%f179, %f178;

BB0_5:
	mul.wide.s32 	%rd13, %r198, 4;
	add.s64 	%rd14, %rd2, %rd13;
	ld.global.nc.f32 	%f18, [%rd14];
	sub.f32 	%f19, %f18, %f179;
	add.f32 	%f20, %f178, %f19;
	sub.f32 	%f21, %f20, %f178;
	sub.f32 	%f22, %f21, %f19;
	ld.global.nc.f32 	%f23, [%rd14+128];
	sub.f32 	%f24, %f23, %f22;
	add.f32 	%f25, %f20, %f24;
	sub.f32 	%f26, %f25, %f20;
	sub.f32 	%f27, %f26, %f24;
	ld.global.nc.f32 	%f28, [%rd14+256];
	sub.f32 	%f29, %f28, %f27;
	add.f32 	%f30, %f25, %f29;
	sub.f32 	%f31, %f30, %f25;
	sub.f32 	%f32, %f31, %f29;
	ld.global.nc.f32 	%f33, [%rd14+384];
	sub.f32 	%f34, %f33, %f32;
	add.f32 	%f35, %f30, %f34;
	sub.f32 	%f36, %f35, %f30;
	sub.f32 	%f37, %f36, %f34;
	ld.global.nc.f32 	%f38, [%rd14+512];
	sub.f32 	%f39, %f38, %f37;
	add.f32 	%f40, %f35, %f39;
	sub.f32 	%f41, %f40, %f35;
	sub.f32 	%f42, %f41, %f39;
	ld.global.nc.f32 	%f43, [%rd14+640];
	sub.f32 	%f44, %f43, %f42;
	add.f32 	%f45, %f40, %f44;
	sub.f32 	%f46, %f45, %f40;
	sub.f32 	%f47, %f46, %f44;
	ld.global.nc.f32 	%f48, [%rd14+768];
	sub.f32 	%f49, %f48, %f47;
	add.f32 	%f50, %f45, %f49;
	sub.f32 	%f51, %f50, %f45;
	sub.f32 	%f52, %f51, %f49;
	ld.global.nc.f32 	%f53, [%rd14+896];
	sub.f32 	%f54, %f53, %f52;
	add.f32 	%f178, %f50, %f54;
	sub.f32 	%f55, %f178, %f50;
	sub.f32 	%f179, %f55, %f54;
	add.s32 	%r198, %r198, 256;
	add.s32 	%r199, %r199, 8;
	setp.ne.s32	%p7, %r199, 0;
	@%p7 bra 	BB0_5;

	mov.u32 	%r65, %tid.y;
	mov.u32 	%r66, %ntid.x;
	mad.lo.s32 	%r67, %r65, %r66, %r2;
	and.b32  	%r14, %r67, 31;
	and.b32  	%r15, %r67, -32;
	add.s32 	%r68, %r15, %r14;
	shl.b32 	%r69, %r68, 2;
	add.s32 	%r16, %r45, %r69;
	st.shared.f32 	[%r16], %f178;
	bar.sync 	0;
	bar.sync 	0;
	ld.shared.f32 	%f56, [%r16];
	mov.b32 	 %r70, %f56;
	mov.u32 	%r71, 2;
	mov.u32 	%r72, 31;
	mov.u32 	%r73, 16;
	mov.u32 	%r74, -1;
	shfl.sync.down.b32 	%r75|%p8, %r70, %r73, %r72, %r74;
	mov.b32 	 %f57, %r75;
	add.f32 	%f58, %f56, %f57;
	mov.b32 	 %r76, %f58;
	mov.u32 	%r77, 8;
	shfl.sync.down.b32 	%r78|%p9, %r76, %r77, %r72, %r74;
	mov.b32 	 %f59, %r78;
	add.f32 	%f60, %f58, %f59;
	mov.b32 	 %r79, %f60;
	mov.u32 	%r80, 4;
	shfl.sync.down.b32 	%r81|%p10, %r79, %r80, %r72, %r74;
	mov.b32 	 %f61, %r81;
	add.f32 	%f62, %f60, %f61;
	mov.b32 	 %r82, %f62;
	shfl.sync.down.b32 	%r83|%p11, %r82, %r71, %r72, %r74;
	mov.b32 	 %f63, %r83;
	add.f32 	%f64, %f62, %f63;
	mov.b32 	 %r84, %f64;
	mov.u32 	%r85, 1;
	shfl.sync.down.b32 	%r86|%p12, %r84, %r85, %r72, %r74;
	mov.b32 	 %f65, %r86;
	add.f32 	%f5, %f64, %f65;
	setp.ne.s32	%p13, %r14, 0;
	@%p13 bra 	BB0_8;

	st.shared.f32 	[%r16], %f5;

BB0_8:
	setp.eq.s32	%p1, %r14, 0;
	bar.sync 	0;
	@!%p1 bra 	BB0_10;
	bra.uni 	BB0_9;

BB0_9:
	shl.b32 	%r87, %r15, 2;
	add.s32 	%r89, %r45, %r87;
	ld.shared.f32 	%f66, [%r89];
	add.s32 	%r190, %r46, 1024;
	ld.shared.f32 	%f67, [%r190];
	add.f32 	%f68, %f67, %f66;
	add.s32 	%r191, %r46, 1024;
	st.shared.f32 	[%r191], %f68;

BB0_10:
	bar.sync 	0;
	add.s32 	%r90, %r2, 31;
	setp.lt.u32	%p14, %r90, 63;
	setp.lt.s32	%p15, %r7, 8;
	and.pred  	%p16, %p15, %p14;
	@!%p16 bra 	BB0_12;
	bra.uni 	BB0_11;

BB0_11:
	shl.b32 	%r91, %r7, 2;
	add.s32 	%r93, %r45, %r91;
	ld.shared.f32 	%f69, [%r93+1024];
	shl.b32 	%r94, %r6, 3;
	add.s32 	%r95, %r94, %r7;
	mul.wide.s32 	%rd15, %r95, 4;
	add.s64 	%rd16, %rd1, %rd15;
	st.global.f32 	[%rd16], %f69;

BB0_12:
	bar.sync 	0;

BB0_35:
	ret;
}




// ===== COMPILED SASS (sm_100) =====

	.target	sm_100

	.elftype	@"ET_EXEC"


//--------------------- .note.nv.tkinfo           --------------------------
	.section	.note.nv.tkinfo,"",@"SHT_NOTE"
	.sectionflags	@"SHF_NOTE_NV_TKINFO"
	.tkinfo
        /*0018*/ 	.word	0x00000002
        /*0030*/ 	.string	""
        /*0030*/ 	.string	"ptxas"
        /*0030*/ 	.string	"Cuda compilation tools, release 13.0, V13.0.88"
        /*0030*/ 	.string	"Build cuda_13.0.r13.0/compiler.36424714_0"
        /*0030*/ 	.string	"-arch sm_100 "



//--------------------- .note.nv.cuinfo           --------------------------
	.section	.note.nv.cuinfo,"",@"SHT_NOTE"
	.sectionflags	@"SHF_NOTE_NV_CUINFO"
        /*0018*/ 	.short	0x0002
        /*001a*/ 	.short	0x0050
        /*001c*/ 	.short	0x0082
	.zero		2


//--------------------- .nv.info                  --------------------------
	.section	.nv.info,"",@"SHT_CUDA_INFO"
	.align	4


	//----- nvinfo : EIATTR_REGCOUNT
	.align		4
        /*0000*/ 	.byte	0x04, 0x2f
        /*0002*/ 	.short	(.L_1 - .L_0)
	.align		4
.L_0:
        /*0004*/ 	.word	index@(Fused_ReduceSum_split_ReduceSum_split_ReduceSum_split_parallel_15524086498724946169_kernel0)
        /*0008*/ 	.word	0x00000020


	//----- nvinfo : EIATTR_FRAME_SIZE
	.align		4
.L_1:
        /*000c*/ 	.byte	0x04, 0x11
        /*000e*/ 	.short	(.L_3 - .L_2)
	.align		4
.L_2:
        /*0010*/ 	.word	index@(Fused_ReduceSum_split_ReduceSum_split_ReduceSum_split_parallel_15524086498724946169_kernel0)
        /*0014*/ 	.word	0x00000000


	//----- nvinfo : EIATTR_MIN_STACK_SIZE
	.align		4
.L_3:
        /*0018*/ 	.byte	0x04, 0x12
        /*001a*/ 	.short	(.L_5 - .L_4)
	.align		4
.L_4:
        /*001c*/ 	.word	index@(Fused_ReduceSum_split_ReduceSum_split_ReduceSum_split_parallel_15524086498724946169_kernel0)
        /*0020*/ 	.word	0x00000000
.L_5:


//--------------------- .nv.compat                --------------------------
	.section	.nv.compat,"",@"SHT_CUDA_COMPAT_INFO"
	.align	4
        /*0000*/ 	.byte	0x02, 0x09, 0x00, 0x00, 0x02, 0x02, 0x01, 0x00, 0x02, 0x05, 0x05, 0x00, 0x03, 0x07, 0x01, 0x01
        /*0010*/ 	.byte	0x02, 0x03, 0x00, 0x00, 0x02, 0x06, 0x01, 0x00, 0x04, 0x0b, 0x08, 0x00, 0x09, 0x00, 0x00, 0x00
        /*0020*/ 	.byte	0x00, 0x00, 0x00, 0x00


//--------------------- .nv.info.Fused_ReduceSum_split_ReduceSum_split_ReduceSum_split_parallel_15524086498724946169_kernel0 --------------------------
	.section	.nv.info.Fused_ReduceSum_split_ReduceSum_split_ReduceSum_split_parallel_15524086498724946169_kernel0,"",@"SHT_CUDA_INFO"
	.sectionflags	@""
	.align	4


	//----- nvinfo : EIATTR_CUDA_API_VERSION
	.align		4
        /*0000*/ 	.byte	0x04, 0x37
        /*0002*/ 	.short	(.L_7 - .L_6)
.L_6:
        /*0004*/ 	.word	0x00000082


	//----- nvinfo : EIATTR_KPARAM_INFO
	.align		4
.L_7:
        /*0008*/ 	.byte	0x04, 0x17
        /*000a*/ 	.short	(.L_9 - .L_8)
.L_8:
        /*000c*/ 	.word	0x00000000
        /*0010*/ 	.short	0x0008
        /*0012*/ 	.short	0x0040
        /*0014*/ 	.byte	0x00, 0xf0, 0x21, 0x00


	//----- nvinfo : EIATTR_KPARAM_INFO
	.align		4
.L_9:
        /*0018*/ 	.byte	0x04, 0x17
        /*001a*/ 	.short	(.L_11 - .L_10)
.L_10:
        /*001c*/ 	.word	0x00000000
        /*0020*/ 	.short	0x0007
        /*0022*/ 	.short	0x0038
        /*0024*/ 	.byte	0x00, 0xf0, 0x21, 0x00


	//----- nvinfo : EIATTR_KPARAM_INFO
	.align		4
.L_11:
        /*0028*/ 	.byte	0x04, 0x17
        /*002a*/ 	.short	(.L_13 - .L_12)
.L_12:
        /*002c*/ 	.word	0x00000000
        /*0030*/ 	.short	0x0006
        /*0032*/ 	.short	0x0030
        /*0034*/ 	.byte	0x00, 0xf0, 0x21, 0x00


	//----- nvinfo : EIATTR_KPARAM_INFO
	.align		4
.L_13:
        /*0038*/ 	.byte	0x04, 0x17
        /*003a*/ 	.short	(.L_15 - .L_14)
.L_14:
        /*003c*/ 	.word	0x00000000
        /*0040*/ 	.short	0x0005
        /*0042*/ 	.short	0x0028
        /*0044*/ 	.byte	0x00, 0xf0, 0x21, 0x00


	//----- nvinfo : EIATTR_KPARAM_INFO
	.align		4
.L_15:
        /*0048*/ 	.byte	0x04, 0x17
        /*004a*/ 	.short	(.L_17 - .L_16)
.L_16:
        /*004c*/ 	.word	0x00000000
        /*0050*/ 	.short	0x0004
        /*0052*/ 	.short	0x0020
        /*0054*/ 	.byte	0x00, 0xf0, 0x21, 0x00


	//----- nvinfo : EIATTR_KPARAM_INFO
	.align		4
.L_17:
        /*0058*/ 	.byte	0x04, 0x17
        /*005a*/ 	.short	(.L_19 - .L_18)
.L_18:
        /*005c*/ 	.word	0x00000000
        /*0060*/ 	.short	0x0003
        /*0062*/ 	.short	0x0018
        /*0064*/ 	.byte	0x00, 0xf0, 0x21, 0x00


	//----- nvinfo : EIATTR_KPARAM_INFO
	.align		4
.L_19:
        /*0068*/ 	.byte	0x04, 0x17
        /*006a*/ 	.short	(.L_21 - .L_20)
.L_20:
        /*006c*/ 	.word	0x00000000
        /*0070*/ 	.short	0x0002
        /*0072*/ 	.short	0x0010
        /*0074*/ 	.byte	0x00, 0xf0, 0x21, 0x00


	//----- nvinfo : EIATTR_KPARAM_INFO
	.align		4
.L_21:
        /*0078*/ 	.byte	0x04, 0x17
        /*007a*/ 	.short	(.L_23 - .L_22)
.L_22:
        /*007c*/ 	.word	0x00000000
        /*0080*/ 	.short	0x0001
        /*0082*/ 	.short	0x0008
        /*0084*/ 	.byte	0x00, 0xf0, 0x21, 0x00


	//----- nvinfo : EIATTR_KPARAM_INFO
	.align		4
.L_23:
        /*0088*/ 	.byte	0x04, 0x17
        /*008a*/ 	.short	(.L_25 - .L_24)
.L_24:
        /*008c*/ 	.word	0x00000000
        /*0090*/ 	.short	0x0000
        /*0092*/ 	.short	0x0000
        /*0094*/ 	.byte	0x00, 0xf0, 0x21, 0x00


	//----- nvinfo : EIATTR_SPARSE_MMA_MASK
	.align		4
.L_25:
        /*0098*/ 	.byte	0x03, 0x50
        /*009a*/ 	.short	0x0000


	//----- nvinfo : EIATTR_MAXREG_COUNT
	.align		4
        /*009c*/ 	.byte	0x03, 0x1b
        /*009e*/ 	.short	0x00ff


	//----- nvinfo : EIATTR_NUM_BARRIERS
	.align		4
        /*00a0*/ 	.byte	0x02, 0x4c
        /*00a2*/ 	.byte	0x01
	.zero		1


	//----- nvinfo : EIATTR_MERCURY_ISA_VERSION
	.align		4
        /*00a4*/ 	.byte	0x03, 0x5f
        /*00a6*/ 	.short	0x0101


	//----- nvinfo : EIATTR_COOP_GROUP_MASK_REGIDS
	.align		4
        /*00a8*/ 	.byte	0x04, 0x29
        /*00aa*/ 	.short	(.L_27 - .L_26)


	//   ....[0]....
.L_26:
        /*00ac*/ 	.word	0xffffffff


	//   ....[1]....
        /*00b0*/ 	.word	0xffffffff


	//   ....[2]....
        /*00b4*/ 	.word	0xffffffff


	//   ....[3]....
        /*00b8*/ 	.word	0xffffffff


	//   ....[4]....
        /*00bc*/ 	.word	0xffffffff


	//   ....[5]....
        /*00c0*/ 	.word	0xffffffff


	//   ....[6]....
        /*00c4*/ 	.word	0xffffffff


	//   ....[7]....
        /*00c8*/ 	.word	0xffffffff


	//   ....[8]....
        /*00cc*/ 	.word	0xffffffff


	//   ....[9]....
        /*00d0*/ 	.word	0xffffffff


	//   ....[10]....
        /*00d4*/ 	.word	0xffffffff


	//   ....[11]....
        /*00d8*/ 	.word	0xffffffff


	//   ....[12]....
        /*00dc*/ 	.word	0xffffffff


	//   ....[13]....
        /*00e0*/ 	.word	0xffffffff


	//   ....[14]....
        /*00e4*/ 	.word	0xffffffff


	//----- nvinfo : EIATTR_COOP_GROUP_INSTR_OFFSETS
	.align		4
.L_27:
        /*00e8*/ 	.byte	0x04, 0x28
        /*00ea*/ 	.short	(.L_29 - .L_28)


	//   ....[0]....
.L_28:
        /*00ec*/ 	.word	0x00000cc0


	//   ....[1]....
        /*00f0*/ 	.word	0x00000ce0


	//   ....[2]....
        /*00f4*/ 	.word	0x00000d00


	//   ....[3]....
        /*00f8*/ 	.word	0x00000d20


	//   ....[4]....
        /*00fc*/ 	.word	0x00000d50


	//   ....[5]....
        /*0100*/ 	.word	0x00001a70


	//   ....[6]....
        /*0104*/ 	.word	0x00001a90


	//   ....[7]....
        /*0108*/ 	.word	0x00001ab0


	//   ....[8]....
        /*010c*/ 	.word	0x00001ad0


	//   ....[9]....
        /*0110*/ 	.word	0x00001b00


	//   ....[10]....
        /*0114*/ 	.word	0x000027e0


	//   ....[11]....
        /*0118*/ 	.word	0x00002800


	//   ....[12]....
        /*011c*/ 	.word	0x00002820


	//   ....[13]....
        /*0120*/ 	.word	0x00002840


	//   ....[14]....
        /*0124*/ 	.word	0x00002870


	//----- nvinfo : EIATTR_VRC_CTA_INIT_COUNT
	.align		4
.L_29:
        /*0128*/ 	.byte	0x02, 0x4a
	.zero		1
	.zero		1


	//----- nvinfo : EIATTR_EXIT_INSTR_OFFSETS
	.align		4
        /*012c*/ 	.byte	0x04, 0x1c
        /*012e*/ 	.short	(.L_31 - .L_30)


	//   ....[0]....
.L_30:
        /*0130*/ 	.word	0x00000ea0


	//   ....[1]....
        /*0134*/ 	.word	0x00001c50


	//   ....[2]....
        /*0138*/ 	.word	0x000029c0


	//----- nvinfo : EIATTR_CBANK_PARAM_SIZE
	.align		4
.L_31:
        /*013c*/ 	.byte	0x03, 0x19
        /*013e*/ 	.short	0x0048


	//----- nvinfo : EIATTR_PARAM_CBANK
	.align		4
        /*0140*/ 	.byte	0x04, 0x0a
        /*0142*/ 	.short	(.L_33 - .L_32)
	.align		4
.L_32:
        /*0144*/ 	.word	index@(.nv.constant0.Fused_ReduceSum_split_ReduceSum_split_ReduceSum_split_parallel_15524086498724946169_kernel0)
        /*0148*/ 	.short	0x0380
        /*014a*/ 	.short	0x0048


	//----- nvinfo : EIATTR_SW_WAR
	.align		4
.L_33:
        /*014c*/ 	.byte	0x04, 0x36
        /*014e*/ 	.short	(.L_35 - .L_34)
.L_34:
        /*0150*/ 	.word	0x00000008
.L_35:


//--------------------- .nv.callgraph             --------------------------
	.section	.nv.callgraph,"",@"SHT_CUDA_CALLGRAPH"
	.align	4
	.sectionentsize	8
	.align		4
        /*0000*/ 	.word	0x00000000
	.align		4
        /*0004*/ 	.word	0xffffffff
	.align		4
        /*0008*/ 	.word	0x00000000
	.align		4
        /*000c*/ 	.word	0xfffffffe
	.align		4
        /*0010*/ 	.word	0x00000000
	.align		4
        /*0014*/ 	.word	0xfffffffd
	.align		4
        /*0018*/ 	.word	0x00000000
	.align		4
        /*001c*/ 	.word	0xfffffffc


//--------------------- .text.Fused_ReduceSum_split_ReduceSum_split_ReduceSum_split_parallel_15524086498724946169_kernel0 --------------------------
	.section	.text.Fused_ReduceSum_split_ReduceSum_split_ReduceSum_split_parallel_15524086498724946169_kernel0,"ax",@progbits
	.align	128
        .global         Fused_ReduceSum_split_ReduceSum_split_ReduceSum_split_parallel_15524086498724946169_kernel0
        .type           Fused_ReduceSum_split_ReduceSum_split_ReduceSum_split_parallel_15524086498724946169_kernel0,@function
        .size           Fused_ReduceSum_split_ReduceSum_split_ReduceSum_split_parallel_15524086498724946169_kernel0,(.L_x_3 - Fused_ReduceSum_split_ReduceSum_split_ReduceSum_split_parallel_15524086498724946169_kernel0)
        .other          Fused_ReduceSum_split_ReduceSum_split_ReduceSum_split_parallel_15524086498724946169_kernel0,@"STO_CUDA_ENTRY STV_DEFAULT"
Fused_ReduceSum_split_ReduceSum_split_ReduceSum_split_parallel_15524086498724946169_kernel0:
.text.Fused_ReduceSum_split_ReduceSum_split_ReduceSum_split_parallel_15524086498724946169_kernel0:
[----:B------:R-:W-:Y:S01]  /*0000*/  LDC R1, c[0x0][0x37c] ;  /* 0x0000df00ff017b82 */ /* 0x000fe20000000800 */
[----:B------:R-:W0:Y:S07]  /*0010*/  S2R R2, SR_TID.X ;  /* 0x0000000000027919 */ /* 0x000e2e0000002100 */
[----:B------:R-:W1:Y:S01]  /*0020*/  S2UR UR5, SR_CgaCtaId ;  /* 0x00000000000579c3 */ /* 0x000e620000008800 */
[----:B------:R-:W-:Y:S01]  /*0030*/  UMOV UR4, 0x400 ;  /* 0x0000040000047882 */ /* 0x000fe20000000000 */
[----:B------:R-:W2:Y:S01]  /*0040*/  LDCU.64 UR6, c[0x0][0x358] ;  /* 0x00006b00ff0677ac */ /* 0x000ea20008000a00 */
[----:B------:R-:W3:Y:S01]  /*0050*/  S2R R3, SR_CTAID.X ;  /* 0x0000000000037919 */ /* 0x000ee20000002500 */
[----:B-1----:R-:W-:Y:S01]  /*0060*/  ULEA UR4, UR5, UR4, 0x18 ;  /* 0x0000000405047291 */ /* 0x002fe2000f8ec0ff */
[----:B0-----:R-:W-:-:S02]  /*0070*/  SHF.R.S32.HI R5, RZ, 0x1f, R2 ;  /* 0x0000001fff057819 */ /* 0x001fc40000011402 */
[----:B------:R-:W-:Y:S02]  /*0080*/  LOP3.LUT R15, R2, 0x1f, RZ, 0xc0, !PT ;  /* 0x0000001f020f7812 */ /* 0x000fe400078ec0ff */
[----:B---3--:R-:W-:Y:S02]  /*0090*/  ISETP.GE.AND P0, PT, R3, 0xc00, PT ;  /* 0x00000c000300780c */ /* 0x008fe40003f06270 */
[----:B------:R-:W-:-:S04]  /*00a0*/  LEA.HI R6, R5, R2, RZ, 0x5 ;  /* 0x0000000205067211 */ /* 0x000fc800078f28ff */
[----:B------:R-:W-:-:S04]  /*00b0*/  SHF.R.S32.HI R23, RZ, 0x5, R6 ;  /* 0x00000005ff177819 */ /* 0x000fc80000011406 */
[----:B------:R-:W-:-:S03]  /*00c0*/  LEA R0, R23, UR4, 0x2 ;  /* 0x0000000417007c11 */ /* 0x000fc6000f8e10ff */
[----:B--2---:R-:W-:Y:S05]  /*00d0*/  @!P0 BRA `(.L_x_0) ;  /* 0x0000001800e08947 */ /* 0x004fea0003800000 */
[----:B------:R-:W-:-:S13]  /*00e0*/  ISETP.GE.AND P0, PT, R3, 0x1800, PT ;  /* 0x000018000300780c */ /* 0x000fda0003f06270 */
[----:B------:R-:W-:Y:S05]  /*00f0*/  @!P0 BRA `(.L_x_1) ;  /* 0x0000000c006c8947 */ /* 0x000fea0003800000 */
[----:B------:R-:W-:Y:S01]  /*0100*/  IMAD.HI R7, R3, 0x2aaaaaab, RZ ;  /* 0x2aaaaaab03077827 */ /* 0x000fe200078e02ff */
[----:B------:R-:W0:Y:S04]  /*0110*/  LDC.64 R4, c[0x0][0x3a0] ;  /* 0x0000e800ff047b82 */ /* 0x000e280000000a00 */
[----:B------:R-:W-:-:S04]  /*0120*/  SHF.R.U32.HI R8, RZ, 0x1f, R7 ;  /* 0x0000001fff087819 */ /* 0x000fc80000011607 */
[----:B------:R-:W-:Y:S02]  /*0130*/  LEA.HI.SX32 R8, R7, R8, 0x17 ;  /* 0x0000000807087211 */ /* 0x000fe400078fbaff */
[----:B------:R-:W-:-:S03]  /*0140*/  LOP3.LUT R7, R6, 0xffffffe0, RZ, 0xc0, !PT ;  /* 0xffffffe006077812 */ /* 0x000fc600078ec0ff */
[----:B------:R-:W-:Y:S01]  /*0150*/  IMAD R3, R8, -0xc00, R3 ;  /* 0xfffff40008037824 */ /* 0x000fe200078e0203 */
[----:B------:R-:W-:-:S04]  /*0160*/  IADD3 R10, PT, PT, -R7, R2, RZ ;  /* 0x00000002070a7210 */ /* 0x000fc80007ffe1ff */
[----:B------:R-:W-:-:S04]  /*0170*/  LEA R6, R3, R10, 0xd ;  /* 0x0000000a03067211 */ /* 0x000fc800078e68ff */
[----:B------:R-:W-:-:S05]  /*0180*/  LEA R23, R23, R6, 0xa ;  /* 0x0000000617177211 */ /* 0x000fca00078e50ff */
[----:B0-----:R-:W-:-:S05]  /*0190*/  IMAD.WIDE R6, R23, 0x4, R4 ;  /* 0x0000000417067825 */ /* 0x001fca00078e0204 */
[----:B------:R-:W2:Y:S04]  /*01a0*/  LDG.E.CONSTANT R26, desc[UR6][R6.64] ;  /* 0x00000006061a7981 */ /* 0x000ea8000c1e9900 */
[----:B------:R-:W3:Y:S04]  /*01b0*/  LDG.E.CONSTANT R11, desc[UR6][R6.64+0x80] ;  /* 0x00008006060b7981 */ /* 0x000ee8000c1e9900 */
[----:B------:R-:W4:Y:S04]  /*01c0*/  LDG.E.CONSTANT R19, desc[UR6][R6.64+0x100] ;  /* 0x0001000606137981 */ /* 0x000f28000c1e9900 */
[----:B------:R-:W5:Y:S04]  /*01d0*/  LDG.E.CONSTANT R22, desc[UR6][R6.64+0x180] ;  /* 0x0001800606167981 */ /* 0x000f68000c1e9900 */
[----:B------:R-:W5:Y:S04]  /*01e0*/  LDG.E.CONSTANT R21, desc[UR6][R6.64+0x200] ;  /* 0x0002000606157981 */ /* 0x000f68000c1e9900 */
[----:B------:R-:W5:Y:S04]  /*01f0*/  LDG.E.CONSTANT R20, desc[UR6][R6.64+0x280] ;  /* 0x0002800606147981 */ /* 0x000f68000c1e9900 */
[----:B------:R-:W5:Y:S04]  /*0200*/  LDG.E.CONSTANT R25, desc[UR6][R6.64+0x300] ;  /* 0x0003000606197981 */ /* 0x000f68000c1e9900 */
[----:B------:R0:W5:Y:S01]  /*0210*/  LDG.E.CONSTANT R24, desc[UR6][R6.64+0x380] ;  /* 0x0003800606187981 */ /* 0x000162000c1e9900 */
[----:B------:R-:W-:-:S05]  /*0220*/  IADD3 R9, PT, PT, R23, 0x100, RZ ;  /* 0x0000010017097810 */ /* 0x000fca0007ffe0ff */
[----:B------:R-:W-:-:S05]  /*0230*/  IMAD.WIDE R8, R9, 0x4, R4 ;  /* 0x0000000409087825 */ /* 0x000fca00078e0204 */
[----:B------:R-:W5:Y:S04]  /*0240*/  LDG.E.CONSTANT R18, desc[UR6][R8.64] ;  /* 0x0000000608127981 */ /* 0x000f68000c1e9900 */
[----:B------:R-:W5:Y:S04]  /*0250*/  LDG.E.CONSTANT R17, desc[UR6][R8.64+0x80] ;  /* 0x0000800608117981 */ /* 0x000f68000c1e9900 */
[----:B------:R-:W5:Y:S04]  /*0260*/  LDG.E.CONSTANT R16, desc[UR6][R8.64+0x100] ;  /* 0x0001000608107981 */ /* 0x000f68000c1e9900 */
[----:B------:R-:W5:Y:S04]  /*0270*/  LDG.E.CONSTANT R14, desc[UR6][R8.64+0x180] ;  /* 0x00018006080e7981 */ /* 0x000f68000c1e9900 */
[----:B------:R-:W5:Y:S04]  /*0280*/  LDG.E.CONSTANT R13, desc[UR6][R8.64+0x200] ;  /* 0x00020006080d7981 */ /* 0x000f68000c1e9900 */
[----:B------:R-:W5:Y:S01]  /*0290*/  LDG.E.CONSTANT R12, desc[UR6][R8.64+0x280] ;  /* 0x00028006080c7981 */ /* 0x000f62000c1e9900 */
[----:B------:R-:W-:Y:S01]  /*02a0*/  IADD3 R29, PT, PT, R23, 0x200, RZ ;  /* 0x00000200171d7810 */ /* 0x000fe20007ffe0ff */
[----:B--2---:R-:W-:-:S04]  /*02b0*/  FADD R27, -RZ, R26 ;  /* 0x0000001aff1b7221 */ /* 0x004fc80000000100 */
[----:B------:R-:W-:-:S04]  /*02c0*/  FADD R26, RZ, R27 ;  /* 0x0000001bff1a7221 */ /* 0x000fc80000000000 */
[----:B0-----:R-:W-:-:S04]  /*02d0*/  FADD R6, -RZ, R26 ;  /* 0x0000001aff067221 */ /* 0x001fc80000000100 */
[----:B------:R-:W-:-:S04]  /*02e0*/  FADD R6, -R27, R6 ;  /* 0x000000061b067221 */ /* 0x000fc80000000100 */
[----:B---3--:R-:W-:Y:S02]  /*02f0*/  FADD R27, -R6, R11 ;  /* 0x0000000b061b7221 */ /* 0x008fe40000000100 */
[----:B------:R-:W2:Y:S02]  /*0300*/  LDG.E.CONSTANT R11, desc[UR6][R8.64+0x300] ;  /* 0x00030006080b7981 */ /* 0x000ea4000c1e9900 */
[----:B------:R-:W-:-:S04]  /*0310*/  FADD R7, R26, R27 ;  /* 0x0000001b1a077221 */ /* 0x000fc80000000000 */
[----:B------:R-:W-:-:S04]  /*0320*/  FADD R26, -R26, R7 ;  /* 0x000000071a1a7221 */ /* 0x000fc80000000100 */
[----:B------:R-:W-:-:S04]  /*0330*/  FADD R26, -R27, R26 ;  /* 0x0000001a1b1a7221 */ /* 0x000fc80000000100 */
[----:B----4-:R-:W-:Y:S02]  /*0340*/  FADD R6, -R26, R19 ;  /* 0x000000131a067221 */ /* 0x010fe40000000100 */
[----:B------:R0:W3:Y:S02]  /*0350*/  LDG.E.CONSTANT R19, desc[UR6][R8.64+0x380] ;  /* 0x0003800608137981 */ /* 0x0000e4000c1e9900 */
[----:B------:R-:W-:-:S04]  /*0360*/  FADD R26, R7, R6 ;  /* 0x00000006071a7221 */ /* 0x000fc80000000000 */
[----:B------:R-:W-:-:S04]  /*0370*/  FADD R7, -R7, R26 ;  /* 0x0000001a07077221 */ /* 0x000fc80000000100 */
[----:B------:R-:W-:Y:S01]  /*0380*/  FADD R27, -R6, R7 ;  /* 0x00000007061b7221 */ /* 0x000fe20000000100 */
[----:B------:R-:W-:-:S04]  /*0390*/  IMAD.WIDE R6, R29, 0x4, R4 ;  /* 0x000000041d067825 */ /* 0x000fc800078e0204 */
[----:B-----5:R-:W-:Y:S02]  /*03a0*/  FADD R29, -R27, R22 ;  /* 0x000000161b1d7221 */ /* 0x020fe40000000100 */
[----:B------:R-:W4:Y:S02]  /*03b0*/  LDG.E.CONSTANT R22, desc[UR6][R6.64] ;  /* 0x0000000606167981 */ /* 0x000f24000c1e9900 */
[C---:B------:R-:W-:Y:S02]  /*03c0*/  FADD R27, R26.reuse, R29 ;  /* 0x0000001d1a1b7221 */ /* 0x040fe40000000000 */
[----:B------:R-:W5:Y:S02]  /*03d0*/  LDG.E.CONSTANT R9, desc[UR6][R6.64+0x180] ;  /* 0x0001800606097981 */ /* 0x000f64000c1e9900 */
[----:B------:R-:W-:-:S04]  /*03e0*/  FADD R26, -R26, R27 ;  /* 0x0000001b1a1a7221 */ /* 0x000fc80000000100 */
[----:B------:R-:W-:-:S04]  /*03f0*/  FADD R26, -R29, R26 ;  /* 0x0000001a1d1a7221 */ /* 0x000fc80000000100 */
[----:B------:R-:W-:Y:S02]  /*0400*/  FADD R26, -R26, R21 ;  /* 0x000000151a1a7221 */ /* 0x000fe40000000100 */
[----:B------:R-:W5:Y:S02]  /*0410*/  LDG.E.CONSTANT R21, desc[UR6][R6.64+0x80] ;  /* 0x0000800606157981 */ /* 0x000f64000c1e9900 */
[----:B0-----:R-:W-:-:S04]  /*0420*/  FADD R8, R27, R26 ;  /* 0x0000001a1b087221 */ /* 0x001fc80000000000 */
[----:B------:R-:W-:-:S04]  /*0430*/  FADD R27, -R27, R8 ;  /* 0x000000081b1b7221 */ /* 0x000fc80000000100 */
[----:B------:R-:W-:-:S04]  /*0440*/  FADD R27, -R26, R27 ;  /* 0x0000001b1a1b7221 */ /* 0x000fc80000000100 */
[----:B------:R-:W-:Y:S02]  /*0450*/  FADD R27, -R27, R20 ;  /* 0x000000141b1b7221 */ /* 0x000fe40000000100 */
[----:B------:R-:W5:Y:S02]  /*0460*/  LDG.E.CONSTANT R20, desc[UR6][R6.64+0x100] ;  /* 0x0001000606147981 */ /* 0x000f64000c1e9900 */
[----:B------:R-:W-:-:S04]  /*0470*/  FADD R26, R8, R27 ;  /* 0x0000001b081a7221 */ /* 0x000fc80000000000 */
[----:B------:R-:W-:-:S04]  /*0480*/  FADD R8, -R8, R26 ;  /* 0x0000001a08087221 */ /* 0x000fc80000000100 */
[----:B------:R-:W-:-:S04]  /*0490*/  FADD R8, -R27, R8 ;  /* 0x000000081b087221 */ /* 0x000fc80000000100 */
[----:B------:R-:W-:Y:S02]  /*04a0*/  FADD R27, -R8, R25 ;  /* 0x00000019081b7221 */ /* 0x000fe40000000100 */
[----:B------:R-:W5:Y:S02]  /*04b0*/  LDG.E.CONSTANT R8, desc[UR6][R6.64+0x200] ;  /* 0x0002000606087981 */ /* 0x000f64000c1e9900 */
[----:B------:R-:W-:-:S04]  /*04c0*/  FADD R25, R26, R27 ;  /* 0x0000001b1a197221 */ /* 0x000fc80000000000 */
[----:B------:R-:W-:-:S04]  /*04d0*/  FADD R26, -R26, R25 ;  /* 0x000000191a1a7221 */ /* 0x000fc80000000100 */
[----:B------:R-:W-:-:S04]  /*04e0*/  FADD R27, -R27, R26 ;  /* 0x0000001a1b1b7221 */ /* 0x000fc80000000100 */
[----:B------:R-:W-:Y:S01]  /*04f0*/  FADD R24, -R27, R24 ;  /* 0x000000181b187221 */ /* 0x000fe20000000100 */
[----:B------:R-:W-:Y:S02]  /*0500*/  IADD3 R27, PT, PT, R23, 0x300, RZ ;  /* 0x00000300171b7810 */ /* 0x000fe40007ffe0ff */
[----:B------:R-:W5:Y:S01]  /*0510*/  LDG.E.CONSTANT R23, desc[UR6][R6.64+0x280] ;  /* 0x0002800606177981 */ /* 0x000f62000c1e9900 */
[----:B------:R-:W-:-:S04]  /*0520*/  FADD R26, R25, R24 ;  /* 0x00000018191a7221 */ /* 0x000fc80000000000 */
[----:B------:R-:W-:Y:S01]  /*0530*/  FADD R25, -R25, R26 ;  /* 0x0000001a19197221 */ /* 0x000fe20000000100 */
[----:B------:R-:W-:-:S04]  /*0540*/  IMAD.WIDE R4, R27, 0x4, R4 ;  /* 0x000000041b047825 */ /* 0x000fc800078e0204 */
[----:B------:R-:W-:Y:S02]  /*0550*/  FADD R27, -R24, R25 ;  /* 0x00000019181b7221 */ /* 0x000fe40000000100 */
[----:B------:R-:W5:Y:S04]  /*0560*/  LDG.E.CONSTANT R24, desc[UR6][R6.64+0x300] ;  /* 0x0003000606187981 */ /* 0x000f68000c1e9900 */
[----:B------:R0:W5:Y:S01]  /*0570*/  LDG.E.CONSTANT R25, desc[UR6][R6.64+0x380] ;  /* 0x0003800606197981 */ /* 0x000162000c1e9900 */
[----:B------:R-:W-:-:S03]  /*0580*/  FADD R29, -R27, R18 ;  /* 0x000000121b1d7221 */ /* 0x000fc60000000100 */
[----:B------:R-:W5:Y:S01]  /*0590*/  LDG.E.CONSTANT R18, desc[UR6][R4.64] ;  /* 0x0000000604127981 */ /* 0x000f62000c1e9900 */
[----:B------:R-:W-:-:S04]  /*05a0*/  FADD R27, R26, R29 ;  /* 0x0000001d1a1b7221 */ /* 0x000fc80000000000 */
[----:B------:R-:W-:Y:S01]  /*05b0*/  FADD R26, -R26, R27 ;  /* 0x0000001b1a1a7221 */ /* 0x000fe20000000100 */
[----:B------:R-:W5:Y:S03]  /*05c0*/  LDG.E.CONSTANT R6, desc[UR6][R4.64+0x100] ;  /* 0x0001000604067981 */ /* 0x000f66000c1e9900 */
[----:B------:R-:W-:-:S04]  /*05d0*/  FADD R26, -R29, R26 ;  /* 0x0000001a1d1a7221 */ /* 0x000fc80000000100 */
[----:B------:R-:W-:Y:S02]  /*05e0*/  FADD R28, -R26, R17 ;  /* 0x000000111a1c7221 */ /* 0x000fe40000000100 */
[----:B------:R-:W5:Y:S02]  /*05f0*/  LDG.E.CONSTANT R17, desc[UR6][R4.64+0x80] ;  /* 0x0000800604117981 */ /* 0x000f64000c1e9900 */
[----:B------:R-:W-:-:S04]  /*0600*/  FADD R26, R27, R28 ;  /* 0x0000001c1b1a7221 */ /* 0x000fc80000000000 */
[----:B------:R-:W-:-:S04]  /*0610*/  FADD R27, -R27, R26 ;  /* 0x0000001a1b1b7221 */ /* 0x000fc80000000100 */
[----:B------:R-:W-:-:S04]  /*0620*/  FADD R27, -R28, R27 ;  /* 0x0000001b1c1b7221 */ /* 0x000fc80000000100 */
[----:B0-----:R-:W-:-:S04]  /*0630*/  FADD R7, -R27, R16 ;  /* 0x000000101b077221 */ /* 0x001fc80000000100 */
        /* <DEDUP_REMOVED lines=10> */
[C---:B------:R-:W-:Y:S02]  /*06e0*/  FADD R27, R14.reuse, R29 ;  /* 0x0000001d0e1b7221 */ /* 0x040fe40000000000 */
[----:B------:R-:W5:Y:S02]  /*06f0*/  LDG.E.CONSTANT R16, desc[UR6][R4.64+0x380] ;  /* 0x0003800604107981 */ /* 0x000f64000c1e9900 */
[----:B------:R-:W-:-:S04]  /*0700*/  FADD R14, -R14, R27 ;  /* 0x0000001b0e0e7221 */ /* 0x000fc80000000100 */
[----:B------:R-:W-:-:S04]  /*0710*/  FADD R29, -R29, R14 ;  /* 0x0000000e1d1d7221 */ /* 0x000fc80000000100 */
[----:B------:R-:W-:Y:S02]  /*0720*/  FADD R14, -R29, R12 ;  /* 0x0000000c1d0e7221 */ /* 0x000fe40000000100 */
[----:B------:R-:W5:Y:S02]  /*0730*/  LDG.E.CONSTANT R12, desc[UR6][R4.64+0x280] ;  /* 0x00028006040c7981 */ /* 0x000f64000c1e9900 */
[----:B------:R-:W-:-:S04]  /*0740*/  FADD R26, R27, R14 ;  /* 0x0000000e1b1a7221 */ /* 0x000fc80000000000 */
[----:B------:R-:W-:-:S04]  /*0750*/  FADD R27, -R27, R26 ;  /* 0x0000001a1b1b7221 */ /* 0x000fc80000000100 */
[----:B------:R-:W-:Y:S02]  /*0760*/  FADD R28, -R14, R27 ;  /* 0x0000001b0e1c7221 */ /* 0x000fe40000000100 */
[----:B------:R0:W5:Y:S02]  /*0770*/  LDG.E.CONSTANT R14, desc[UR6][R4.64+0x300] ;  /* 0x00030006040e7981 */ /* 0x000164000c1e9900 */
[----:B--2---:R-:W-:-:S04]  /*0780*/  FADD R11, -R28, R11 ;  /* 0x0000000b1c0b7221 */ /* 0x004fc80000000100 */
[----:B------:R-:W-:-:S04]  /*0790*/  FADD R27, R26, R11 ;  /* 0x0000000b1a1b7221 */ /* 0x000fc80000000000 */
[----:B------:R-:W-:-:S04]  /*07a0*/  FADD R26, -R26, R27 ;  /* 0x0000001b1a1a7221 */ /* 0x000fc80000000100 */
[----:B------:R-:W-:-:S04]  /*07b0*/  FADD R26, -R11, R26 ;  /* 0x0000001a0b1a7221 */ /* 0x000fc80000000100 */
[----:B---3--:R-:W-:-:S04]  /*07c0*/  FADD R26, -R26, R19 ;  /* 0x000000131a1a7221 */ /* 0x008fc80000000100 */
[----:B------:R-:W-:-:S04]  /*07d0*/  FADD R28, R27, R26 ;  /* 0x0000001a1b1c7221 */ /* 0x000fc80000000000 */
[----:B------:R-:W-:-:S04]  /*07e0*/  FADD R27, -R27, R28 ;  /* 0x0000001c1b1b7221 */ /* 0x000fc80000000100 */
[----:B------:R-:W-:-:S04]  /*07f0*/  FADD R27, -R26, R27 ;  /* 0x0000001b1a1b7221 */ /* 0x000fc80000000100 */
[----:B----4-:R-:W-:-:S04]  /*0800*/  FADD R27, -R27, R22 ;  /* 0x000000161b1b7221 */ /* 0x010fc80000000100 */
[----:B------:R-:W-:-:S04]  /*0810*/  FADD R11, R28, R27 ;  /* 0x0000001b1c0b7221 */ /* 0x000fc80000000000 */
[----:B------:R-:W-:-:S04]  /*0820*/  FADD R28, -R28, R11 ;  /* 0x0000000b1c1c7221 */ /* 0x000fc80000000100 */
[----:B------:R-:W-:-:S04]  /*0830*/  FADD R28, -R27, R28 ;  /* 0x0000001c1b1c7221 */ /* 0x000fc80000000100 */
[----:B-----5:R-:W-:-:S04]  /*0840*/  FADD R28, -R28, R21 ;  /* 0x000000151c1c7221 */ /* 0x020fc80000000100 */
[----:B0-----:R-:W-:-:S04]  /*0850*/  FADD R4, R11, R28 ;  /* 0x0000001c0b047221 */ /* 0x001fc80000000000 */
[----:B------:R-:W-:-:S04]  /*0860*/  FADD R11, -R11, R4 ;  /* 0x000000040b0b7221 */ /* 0x000fc80000000100 */
[----:B------:R-:W-:-:S04]  /*0870*/  FADD R11, -R28, R11 ;  /* 0x0000000b1c0b7221 */ /* 0x000fc80000000100 */
[----:B------:R-:W-:-:S04]  /*0880*/  FADD R11, -R11, R20 ;  /* 0x000000140b0b7221 */ /* 0x000fc80000000100 */
[----:B------:R-:W-:-:S04]  /*0890*/  FADD R5, R4, R11 ;  /* 0x0000000b04057221 */ /* 0x000fc80000000000 */
        /* <DEDUP_REMOVED lines=22> */
[----:B------:R-:W-:-:S04]  /*0a00*/  FADD R18, R18, -R5 ;  /* 0x8000000512127221 */ /* 0x000fc80000000000 */
[----:B------:R-:W-:-:S04]  /*0a10*/  FADD R4, R18, R9 ;  /* 0x0000000912047221 */ /* 0x000fc80000000000 */
[----:B------:R-:W-:-:S04]  /*0a20*/  FADD R5, R4, -R9 ;  /* 0x8000000904057221 */ /* 0x000fc80000000000 */
        /* <DEDUP_REMOVED lines=13> */
[----:B------:R-:W-:Y:S01]  /*0b00*/  FADD R4, -R4, R13 ;  /* 0x0000000d04047221 */ /* 0x000fe20000000100 */
[----:B------:R-:W0:Y:S03]  /*0b10*/  S2R R9, SR_TID.Y ;  /* 0x0000000000097919 */ /* 0x000e260000002200 */
[----:B------:R-:W-:-:S04]  /*0b20*/  FADD R6, R5, R4 ;  /* 0x0000000405067221 */ /* 0x000fc80000000000 */
[----:B------:R-:W-:-:S04]  /*0b30*/  FADD R5, -R5, R6 ;  /* 0x0000000605057221 */ /* 0x000fc80000000100 */
[----:B------:R-:W-:Y:S01]  /*0b40*/  FADD R5, -R4, R5 ;  /* 0x0000000504057221 */ /* 0x000fe20000000100 */
[----:B------:R-:W-:-:S03]  /*0b50*/  ISETP.NE.AND P0, PT, R15, RZ, PT ;  /* 0x000000ff0f00720c */ /* 0x000fc60003f05270 */
[----:B------:R-:W-:Y:S01]  /*0b60*/  FADD R5, -R5, R12 ;  /* 0x0000000c05057221 */ /* 0x000fe20000000100 */
[----:B------:R-:W0:Y:S03]  /*0b70*/  LDCU UR5, c[0x0][0x360] ;  /* 0x00006c00ff0577ac */ /* 0x000e260008000800 */
[----:B------:R-:W-:-:S04]  /*0b80*/  FADD R7, R6, R5 ;  /* 0x0000000506077221 */ /* 0x000fc80000000000 */
[----:B------:R-:W-:-:S04]  /*0b90*/  FADD R6, -R6, R7 ;  /* 0x0000000706067221 */ /* 0x000fc80000000100 */
[----:B------:R-:W-:Y:S01]  /*0ba0*/  FADD R5, -R5, R6 ;  /* 0x0000000605057221 */ /* 0x000fe20000000100 */
[----:B------:R-:W-:Y:S03]  /*0bb0*/  @!P0 STS [R0+0x400], RZ ;  /* 0x000400ff00008388 */ /* 0x000fe60000000800 */
[----:B------:R-:W-:-:S04]  /*0bc0*/  FADD R14, -R5, R14 ;  /* 0x0000000e050e7221 */ /* 0x000fc80000000100 */
[----:B------:R-:W-:Y:S01]  /*0bd0*/  FADD R4, R7, R14 ;  /* 0x0000000e07047221 */ /* 0x000fe20000000000 */
[----:B0-----:R-:W-:-:S03]  /*0be0*/  IMAD R5, R9, UR5, R2 ;  /* 0x0000000509057c24 */ /* 0x001fc6000f8e0202 */
[----:B------:R-:W-:Y:S02]  /*0bf0*/  FADD R7, -R7, R4 ;  /* 0x0000000407077221 */ /* 0x000fe40000000100 */
[C---:B------:R-:W-:Y:S02]  /*0c00*/  LOP3.LUT R6, R5.reuse, 0x1f, RZ, 0xc0, !PT ;  /* 0x0000001f05067812 */ /* 0x040fe400078ec0ff */
[----:B------:R-:W-:Y:S01]  /*0c10*/  LOP3.LUT R9, R5, 0xffffffe0, RZ, 0xc0, !PT ;  /* 0xffffffe005097812 */ /* 0x000fe200078ec0ff */
[----:B------:R-:W-:-:S03]  /*0c20*/  FADD R7, -R14, R7 ;  /* 0x000000070e077221 */ /* 0x000fc60000000100 */
[----:B------:R-:W-:Y:S01]  /*0c30*/  IADD3 R8, PT, PT, R6, R9, RZ ;  /* 0x0000000906087210 */ /* 0x000fe20007ffe0ff */
[----:B------:R-:W-:-:S03]  /*0c40*/  FADD R7, -R7, R16 ;  /* 0x0000001007077221 */ /* 0x000fc60000000100 */
[----:B------:R-:W-:Y:S01]  /*0c50*/  LEA R8, R8, UR4, 0x2 ;  /* 0x0000000408087c11 */ /* 0x000fe2000f8e10ff */
[----:B------:R-:W-:Y:S01]  /*0c60*/  FADD R7, R4, R7 ;  /* 0x0000000704077221 */ /* 0x000fe20000000000 */
[----:B------:R-:W-:Y:S06]  /*0c70*/  BAR.SYNC.DEFER_BLOCKING 0x0 ;  /* 0x0000000000007b1d */ /* 0x000fec0000010000 */
[----:B------:R-:W-:Y:S02]  /*0c80*/  STS [R8], R7 ;  /* 0x0000000708007388 */ /* 0x000fe40000000800 */
[----:B------:R-:W-:Y:S08]  /*0c90*/  BAR.SYNC.DEFER_BLOCKING 0x0 ;  /* 0x0000000000007b1d */ /* 0x000ff00000010000 */
[----:B------:R-:W-:Y:S06]  /*0ca0*/  BAR.SYNC.DEFER_BLOCKING 0x0 ;  /* 0x0000000000007b1d */ /* 0x000fec0000010000 */
[----:B------:R-:W0:Y:S04]  /*0cb0*/  LDS R4, [R8] ;  /* 0x0000000008047984 */ /* 0x000e280000000800 */
[----:B0-----:R-:W0:Y:S02]  /*0cc0*/  SHFL.DOWN PT, R11, R4, 0x10, 0x1f ;  /* 0x0a001f00040b7f89 */ /* 0x001e2400000e0000 */
[----:B0-----:R-:W-:-:S05]  /*0cd0*/  FADD R11, R4, R11 ;  /* 0x0000000b040b7221 */ /* 0x001fca0000000000 */
[----:B------:R-:W0:Y:S02]  /*0ce0*/  SHFL.DOWN PT, R12, R11, 0x8, 0x1f ;  /* 0x09001f000b0c7f89 */ /* 0x000e2400000e0000 */
[----:B0-----:R-:W-:-:S05]  /*0cf0*/  FADD R12, R11, R12 ;  /* 0x0000000c0b0c7221 */ /* 0x001fca0000000000 */
[----:B------:R-:W0:Y:S02]  /*0d00*/  SHFL.DOWN PT, R13, R12, 0x4, 0x1f ;  /* 0x08801f000c0d7f89 */ /* 0x000e2400000e0000 */
[----:B0-----:R-:W-:-:S05]  /*0d10*/  FADD R13, R12, R13 ;  /* 0x0000000d0c0d7221 */ /* 0x001fca0000000000 */
[----:B------:R-:W0:Y:S01]  /*0d20*/  SHFL.DOWN PT, R14, R13, 0x2, 0x1f ;  /* 0x08401f000d0e7f89 */ /* 0x000e2200000e0000 */
[----:B------:R-:W-:Y:S01]  /*0d30*/  LOP3.LUT P0, RZ, R5, 0x1f, RZ, 0xc0, !PT ;  /* 0x0000001f05ff7812 */ /* 0x000fe2000780c0ff */
[----:B0-----:R-:W-:-:S05]  /*0d40*/  FADD R14, R13, R14 ;  /* 0x0000000e0d0e7221 */ /* 0x001fca0000000000 */
[----:B------:R-:W0:Y:S01]  /*0d50*/  SHFL.DOWN PT, R7, R14, 0x1, 0x1f ;  /* 0x08201f000e077f89 */ /* 0x000e2200000e0000 */
[----:B------:R-:W-:Y:S01]  /*0d60*/  ISETP.NE.AND P1, PT, R6, RZ, PT ;  /* 0x000000ff0600720c */ /* 0x000fe20003f25270 */
[----:B0-----:R-:W-:-:S05]  /*0d70*/  FADD R7, R14, R7 ;  /* 0x000000070e077221 */ /* 0x001fca0000000000 */
[----:B------:R-:W-:Y:S01]  /*0d80*/  @!P0 STS [R8], R7 ;  /* 0x0000000708008388 */ /* 0x000fe20000000800 */
[----:B------:R-:W-:Y:S06]  /*0d90*/  BAR.SYNC.DEFER_BLOCKING 0x0 ;  /* 0x0000000000007b1d */ /* 0x000fec0000010000 */
[----:B------:R-:W-:-:S06]  /*0da0*/  @!P1 LEA R9, R9, UR4, 0x2 ;  /* 0x0000000409099c11 */ /* 0x000fcc000f8e10ff */
[----:B------:R-:W-:Y:S04]  /*0db0*/  @!P1 LDS R9, [R9] ;  /* 0x0000000009099984 */ /* 0x000fe80000000800 */
[----:B------:R-:W0:Y:S01]  /*0dc0*/  @!P1 LDS R4, [R0+0x400] ;  /* 0x0004000000049984 */ /* 0x000e220000000800 */
[----:B------:R-:W-:-:S04]  /*0dd0*/  IADD3 R2, PT, PT, R2, 0x1f, RZ ;  /* 0x0000001f02027810 */ /* 0x000fc80007ffe0ff */
[----:B------:R-:W-:-:S04]  /*0de0*/  ISETP.GE.U32.AND P0, PT, R2, 0x3f, PT ;  /* 0x0000003f0200780c */ /* 0x000fc80003f06070 */
[----:B------:R-:W-:Y:S01]  /*0df0*/  ISETP.LT.AND P0, PT, R10, 0x8, !P0 ;  /* 0x000000080a00780c */ /* 0x000fe20004701270 */
[----:B0-----:R-:W-:-:S12]  /*0e00*/  @!P1 FADD R11, R9, R4 ;  /* 0x00000004090b9221 */ /* 0x001fd80000000000 */
[----:B------:R-:W-:Y:S01]  /*0e10*/  @P0 LEA R6, R10, UR4, 0x2 ;  /* 0x000000040a060c11 */ /* 0x000fe2000f8e10ff */
[----:B------:R-:W0:Y:S01]  /*0e20*/  @P0 LDC.64 R4, c[0x0][0x3a8] ;  /* 0x0000ea00ff040b82 */ /* 0x000e220000000a00 */
[----:B------:R-:W-:Y:S07]  /*0e30*/  @!P1 STS [R0+0x400], R11 ;  /* 0x0004000b00009388 */ /* 0x000fee0000000800 */
[----:B------:R-:W-:Y:S06]  /*0e40*/  BAR.SYNC.DEFER_BLOCKING 0x0 ;  /* 0x0000000000007b1d */ /* 0x000fec0000010000 */
[----:B------:R-:W1:Y:S01]  /*0e50*/  @P0 LDS R7, [R6+0x400] ;  /* 0x0004000006070984 */ /* 0x000e620000000800 */
[----:B------:R-:W-:-:S05]  /*0e60*/  @P0 LEA R3, R3, R10, 0x3 ;  /* 0x0000000a03030211 */ /* 0x000fca00078e18ff */
[----:B0-----:R-:W-:-:S05]  /*0e70*/  @P0 IMAD.WIDE R2, R3, 0x4, R4 ;  /* 0x0000000403020825 */ /* 0x001fca00078e0204 */
[----:B-1----:R-:W-:Y:S01]  /*0e80*/  @P0 STG.E desc[UR6][R2.64], R7 ;  /* 0x0000000702000986 */ /* 0x002fe2000c101906 */
[----:B------:R-:W-:Y:S06]  /*0e90*/  BAR.SYNC.DEFER_BLOCKING 0x0 ;  /* 0x0000000000007b1d */ /* 0x000fec0000010000 */
[----:B------:R-:W-:Y:S05]  /*0ea0*/  EXIT ;  /* 0x000000000000794d */ /* 0x000fea0003800000 */
.L_x_1:
        /* <DEDUP_REMOVED lines=219> */
.L_x_0:
[----:B------:R-:W0:Y:S01]  /*1c60*/  LDC.64 R4, c[0x0][0x380] ;  /* 0x0000e000ff047b82 */ /* 0x000e220000000a00 */
[----:B------:R-:W-:-:S04]  /*1c70*/  LOP3.LUT R7, R6, 0xffffffe0, RZ, 0xc0, !PT ;  /* 0xffffffe006077812 */ /* 0x000fc800078ec0ff */
        /* <DEDUP_REMOVED lines=213> */
.L_x_2:
[----:B------:R-:W-:-:S00]  /*29d0*/  BRA `(.L_x_2) ;  /* 0xfffffffc00fc7947 */ /* 0x000fc0000383ffff */
[----:B------:R-:W-:-:S00]  /*29e0*/  NOP ;  /* 0x0000000000007918 */ /* 0x000fc00000000000 */
        /* <DEDUP_REMOVED lines=9> */
.L_x_3:


//--------------------- .nv.shared.Fused_ReduceSum_split_ReduceSum_split_ReduceSum_split_parallel_15524086498724946169_kernel0 --------------------------
	.section	.nv.shared.Fused_ReduceSum_split_ReduceSum_split_ReduceSum_split_parallel_15524086498724946169_kernel0,"aw",@nobits
	.sectionflags	@""
.nv.shared.Fused_ReduceSum_split_ReduceSum_split_ReduceSum_split_parallel_15524086498724946169_kernel0:
	.zero		2080


//--------------------- .nv.shared.reserved.0     --------------------------
	.section	.nv.shared.reserved.0,"aw",@nobits
	.weak		__nv_reservedSMEM_offset_0_alias
	.size		__nv_reservedSMEM_offset_0_alias, 0, 64
	.other		__nv_reservedSMEM_offset_0_alias,@"STO_CUDA_RESERVED_SHARED STV_DEFAULT"
__nv_reservedSMEM_offset_0_alias:
	.zero		0
	.zero		64


//--------------------- .nv.constant0.Fused_ReduceSum_split_ReduceSum_split_ReduceSum_split_parallel_15524086498724946169_kernel0 --------------------------
	.section	.nv.constant0.Fused_ReduceSum_split_ReduceSum_split_ReduceSum_split_parallel_15524086498724946169_kernel0,"a",@progbits
	.sectionflags	@""
	.align	4
.nv.constant0.Fused_ReduceSum_split_ReduceSum_split_ReduceSum_split_parallel_15524086498724946169_kernel0:
	.zero		968


//--------------------- SYMBOLS --------------------------

	.type		.nv.reservedSmem.offset0,@object
	.size		.nv.reservedSmem.offset0,0x4
	.type		.nv.reservedSmem.cap,@object
	.size		.nv.reservedSmem.cap,0x4
